//
// Generated by NVIDIA NVVM Compiler
//
// Compiler Build ID: CL-36424714
// Cuda compilation tools, release 13.0, V13.0.88
// Based on NVVM 20.0.0
//

.version 9.0
.target sm_100
.address_size 64

	// .globl	_Z13sum_array_gpuPiS_S_i

.visible .entry _Z13sum_array_gpuPiS_S_i(
	.param .u64 .ptr .align 1 _Z13sum_array_gpuPiS_S_i_param_0,
	.param .u64 .ptr .align 1 _Z13sum_array_gpuPiS_S_i_param_1,
	.param .u64 .ptr .align 1 _Z13sum_array_gpuPiS_S_i_param_2,
	.param .u32 _Z13sum_array_gpuPiS_S_i_param_3
)
{
	.reg .pred 	%p<2>;
	.reg .b32 	%r<9>;
	.reg .b64 	%rd<11>;

	ld.param.u64 	%rd1, [_Z13sum_array_gpuPiS_S_i_param_0];
	ld.param.u64 	%rd2, [_Z13sum_array_gpuPiS_S_i_param_1];
	ld.param.u64 	%rd3, [_Z13sum_array_gpuPiS_S_i_param_2];
	ld.param.u32 	%r2, [_Z13sum_array_gpuPiS_S_i_param_3];
	mov.u32 	%r3, %ntid.x;
	mov.u32 	%r4, %ctaid.x;
	mov.u32 	%r5, %tid.x;
	mad.lo.s32 	%r1, %r3, %r4, %r5;
	setp.ge.s32 	%p1, %r1, %r2;
	@%p1 bra 	$L__BB0_2;
	cvta.to.global.u64 	%rd4, %rd1;
	cvta.to.global.u64 	%rd5, %rd2;
	cvta.to.global.u64 	%rd6, %rd3;
	mul.wide.s32 	%rd7, %r1, 4;
	add.s64 	%rd8, %rd4, %rd7;
	ld.global.u32 	%r6, [%rd8];
	add.s64 	%rd9, %rd5, %rd7;
	ld.global.u32 	%r7, [%rd9];
	add.s32 	%r8, %r7, %r6;
	add.s64 	%rd10, %rd6, %rd7;
	st.global.u32 	[%rd10], %r8;
$L__BB0_2:
	ret;

}


// ===== COMPILED SASS (sm_100) =====

	.target	sm_100

	.elftype	@"ET_EXEC"


//--------------------- .note.nv.tkinfo           --------------------------
	.section	.note.nv.tkinfo,"",@"SHT_NOTE"
	.sectionflags	@"SHF_NOTE_NV_TKINFO"
	.tkinfo
        /*0018*/ 	.word	0x00000002
        /*0030*/ 	.string	""
        /*0030*/ 	.string	"ptxas"
        /*0030*/ 	.string	"Cuda compilation tools, release 13.0, V13.0.88"
        /*0030*/ 	.string	"Build cuda_13.0.r13.0/compiler.36424714_0"
        /*0030*/ 	.string	"-arch sm_100 -m 64 "



//--------------------- .note.nv.cuinfo           --------------------------
	.section	.note.nv.cuinfo,"",@"SHT_NOTE"
	.sectionflags	@"SHF_NOTE_NV_CUINFO"
        /*0018*/ 	.short	0x0002
        /*001a*/ 	.short	0x0064
        /*001c*/ 	.short	0x0082
	.zero		2


//--------------------- .nv.info                  --------------------------
	.section	.nv.info,"",@"SHT_CUDA_INFO"
	.align	4


	//----- nvinfo : EIATTR_REGCOUNT
	.align		4
        /*0000*/ 	.byte	0x04, 0x2f
        /*0002*/ 	.short	(.L_1 - .L_0)
	.align		4
.L_0:
        /*0004*/ 	.word	index@(_Z13sum_array_gpuPiS_S_i)
        /*0008*/ 	.word	0x0000000c


	//----- nvinfo : EIATTR_FRAME_SIZE
	.align		4
.L_1:
        /*000c*/ 	.byte	0x04, 0x11
        /*000e*/ 	.short	(.L_3 - .L_2)
	.align		4
.L_2:
        /*0010*/ 	.word	index@(_Z13sum_array_gpuPiS_S_i)
        /*0014*/ 	.word	0x00000000


	//----- nvinfo : EIATTR_MIN_STACK_SIZE
	.align		4
.L_3:
        /*0018*/ 	.byte	0x04, 0x12
        /*001a*/ 	.short	(.L_5 - .L_4)
	.align		4
.L_4:
        /*001c*/ 	.word	index@(_Z13sum_array_gpuPiS_S_i)
        /*0020*/ 	.word	0x00000000
.L_5:


//--------------------- .nv.compat                --------------------------
	.section	.nv.compat,"",@"SHT_CUDA_COMPAT_INFO"
	.align	4
        /*0000*/ 	.byte	0x02, 0x09, 0x00, 0x00, 0x02, 0x02, 0x01, 0x00, 0x02, 0x05, 0x05, 0x00, 0x03, 0x07, 0x01, 0x01
        /*0010*/ 	.byte	0x02, 0x03, 0x00, 0x00, 0x02, 0x06, 0x01, 0x00, 0x04, 0x0b, 0x08, 0x00, 0x09, 0x00, 0x00, 0x00
        /*0020*/ 	.byte	0x00, 0x00, 0x00, 0x00


//--------------------- .nv.info._Z13sum_array_gpuPiS_S_i --------------------------
	.section	.nv.info._Z13sum_array_gpuPiS_S_i,"",@"SHT_CUDA_INFO"
	.sectionflags	@""
	.align	4


	//----- nvinfo : EIATTR_CUDA_API_VERSION
	.align		4
        /*0000*/ 	.byte	0x04, 0x37
        /*0002*/ 	.short	(.L_7 - .L_6)
.L_6:
        /*0004*/ 	.word	0x00000082


	//----- nvinfo : EIATTR_KPARAM_INFO
	.align		4
.L_7:
        /*0008*/ 	.byte	0x04, 0x17
        /*000a*/ 	.short	(.L_9 - .L_8)
.L_8:
        /*000c*/ 	.word	0x00000000
        /*0010*/ 	.short	0x0003
        /*0012*/ 	.short	0x0018
        /*0014*/ 	.byte	0x00, 0xf0, 0x11, 0x00


	//----- nvinfo : EIATTR_KPARAM_INFO
	.align		4
.L_9:
        /*0018*/ 	.byte	0x04, 0x17
        /*001a*/ 	.short	(.L_11 - .L_10)
.L_10:
        /*001c*/ 	.word	0x00000000
        /*0020*/ 	.short	0x0002
        /*0022*/ 	.short	0x0010
        /*0024*/ 	.byte	0x00, 0xf5, 0x21, 0x00


	//----- nvinfo : EIATTR_KPARAM_INFO
	.align		4
.L_11:
        /*0028*/ 	.byte	0x04, 0x17
        /*002a*/ 	.short	(.L_13 - .L_12)
.L_12:
        /*002c*/ 	.word	0x00000000
        /*0030*/ 	.short	0x0001
        /*0032*/ 	.short	0x0008
        /*0034*/ 	.byte	0x00, 0xf5, 0x21, 0x00


	//----- nvinfo : EIATTR_KPARAM_INFO
	.align		4
.L_13:
        /*0038*/ 	.byte	0x04, 0x17
        /*003a*/ 	.short	(.L_15 - .L_14)
.L_14:
        /*003c*/ 	.word	0x00000000
        /*0040*/ 	.short	0x0000
        /*0042*/ 	.short	0x0000
        /*0044*/ 	.byte	0x00, 0xf5, 0x21, 0x00


	//----- nvinfo : EIATTR_SPARSE_MMA_MASK
	.align		4
.L_15:
        /*0048*/ 	.byte	0x03, 0x50
        /*004a*/ 	.short	0x0000


	//----- nvinfo : EIATTR_MAXREG_COUNT
	.align		4
        /*004c*/ 	.byte	0x03, 0x1b
        /*004e*/ 	.short	0x00ff


	//----- nvinfo : EIATTR_MERCURY_ISA_VERSION
	.align		4
        /*0050*/ 	.byte	0x03, 0x5f
        /*0052*/ 	.short	0x0101


	//----- nvinfo : EIATTR_VRC_CTA_INIT_COUNT
	.align		4
        /*0054*/ 	.byte	0x02, 0x4a
	.zero		1
	.zero		1


	//----- nvinfo : EIATTR_EXIT_INSTR_OFFSETS
	.align		4
        /*0058*/ 	.byte	0x04, 0x1c
        /*005a*/ 	.short	(.L_17 - .L_16)


	//   ....[0]....
.L_16:
        /*005c*/ 	.word	0x00000070


	//   ....[1]....
        /*0060*/ 	.word	0x00000130


	//----- nvinfo : EIATTR_CBANK_PARAM_SIZE
	.align		4
.L_17:
        /*0064*/ 	.byte	0x03, 0x19
        /*0066*/ 	.short	0x001c


	//----- nvinfo : EIATTR_PARAM_CBANK
	.align		4
        /*0068*/ 	.byte	0x04, 0x0a
        /*006a*/ 	.short	(.L_19 - .L_18)
	.align		4
.L_18:
        /*006c*/ 	.word	index@(.nv.constant0._Z13sum_array_gpuPiS_S_i)
        /*0070*/ 	.short	0x0380
        /*0072*/ 	.short	0x001c


	//----- nvinfo : EIATTR_SW_WAR
	.align		4
.L_19:
        /*0074*/ 	.byte	0x04, 0x36
        /*0076*/ 	.short	(.L_21 - .L_20)
.L_20:
        /*0078*/ 	.word	0x00000008
.L_21:


//--------------------- .nv.callgraph             --------------------------
	.section	.nv.callgraph,"",@"SHT_CUDA_CALLGRAPH"
	.align	4
	.sectionentsize	8
	.align		4
        /*0000*/ 	.word	0x00000000
	.align		4
        /*0004*/ 	.word	0xffffffff
	.align		4
        /*0008*/ 	.word	0x00000000
	.align		4
        /*000c*/ 	.word	0xfffffffe
	.align		4
        /*0010*/ 	.word	0x00000000
	.align		4
        /*0014*/ 	.word	0xfffffffd
	.align		4
        /*0018*/ 	.word	0x00000000
	.align		4
        /*001c*/ 	.word	0xfffffffc


//--------------------- .text._Z13sum_array_gpuPiS_S_i --------------------------
	.section	.text._Z13sum_array_gpuPiS_S_i,"ax",@progbits
	.align	128
        .global         _Z13sum_array_gpuPiS_S_i
        .type           _Z13sum_array_gpuPiS_S_i,@function
        .size           _Z13sum_array_gpuPiS_S_i,(.L_x_1 - _Z13sum_array_gpuPiS_S_i)
        .other          _Z13sum_array_gpuPiS_S_i,@"STO_CUDA_ENTRY STV_DEFAULT"
_Z13sum_array_gpuPiS_S_i:
.text._Z13sum_array_gpuPiS_S_i:
[----:B------:R-:W-:Y:S01]  /*0000*/  LDC R1, c[0x0][0x37c] ;  /* 0x0000df00ff017b82 */ /* 0x000fe20000000800 */
[----:B------:R-:W0:Y:S01]  /*0010*/  S2R R9, SR_CTAID.X ;  /* 0x0000000000097919 */ /* 0x000e220000002500 */
[----:B------:R-:W0:Y:S01]  /*0020*/  LDCU UR4, c[0x0][0x360] ;  /* 0x00006c00ff0477ac */ /* 0x000e220008000800 */
[----:B------:R-:W0:Y:S01]  /*0030*/  S2R R0, SR_TID.X ;  /* 0x0000000000007919 */ /* 0x000e220000002100 */
[----:B------:R-:W1:Y:S01]  /*0040*/  LDCU UR5, c[0x0][0x398] ;  /* 0x00007300ff0577ac */ /* 0x000e620008000800 */
[----:B0-----:R-:W-:-:S05]  /*0050*/  IMAD R9, R9, UR4, R0 ;  /* 0x0000000409097c24 */ /* 0x001fca000f8e0200 */
[----:B-1----:R-:W-:-:S13]  /*0060*/  ISETP.GE.AND P0, PT, R9, UR5, PT ;  /* 0x0000000509007c0c */ /* 0x002fda000bf06270 */
[----:B------:R-:W-:Y:S05]  /*0070*/  @P0 EXIT ;  /* 0x000000000000094d */ /* 0x000fea0003800000 */
[----:B------:R-:W0:Y:S01]  /*0080*/  LDC.64 R2, c[0x0][0x380] ;  /* 0x0000e000ff027b82 */ /* 0x000e220000000a00 */
[----:B------:R-:W1:Y:S07]  /*0090*/  LDCU.64 UR4, c[0x0][0x358] ;  /* 0x00006b00ff0477ac */ /* 0x000e6e0008000a00 */
[----:B------:R-:W2:Y:S08]  /*00a0*/  LDC.64 R4, c[0x0][0x388] ;  /* 0x0000e200ff047b82 */ /* 0x000eb00000000a00 */
[----:B------:R-:W3:Y:S01]  /*00b0*/  LDC.64 R6, c[0x0][0x390] ;  /* 0x0000e400ff067b82 */ /* 0x000ee20000000a00 */
[----:B0-----:R-:W-:-:S06]  /*00c0*/  IMAD.WIDE R2, R9, 0x4, R2 ;  /* 0x0000000409027825 */ /* 0x001fcc00078e0202 */
[----:B-1----:R-:W4:Y:S01]  /*00d0*/  LDG.E R2, desc[UR4][R2.64] ;  /* 0x0000000402027981 */ /* 0x002f22000c1e1900 */
[----:B--2---:R-:W-:-:S06]  /*00e0*/  IMAD.WIDE R4, R9, 0x4, R4 ;  /* 0x0000000409047825 */ /* 0x004fcc00078e0204 */
[----:B------:R-:W4:Y:S01]  /*00f0*/  LDG.E R5, desc[UR4][R4.64] ;  /* 0x0000000404057981 */ /* 0x000f22000c1e1900 */
[----:B---3--:R-:W-:Y:S01]  /*0100*/  IMAD.WIDE R6, R9, 0x4, R6 ;  /* 0x0000000409067825 */ /* 0x008fe200078e0206 */
[----:B----4-:R-:W-:-:S05]  /*0110*/  IADD3 R9, PT, PT, R2, R5, RZ ;  /* 0x0000000502097210 */ /* 0x010fca0007ffe0ff */
[----:B------:R-:W-:Y:S01]  /*0120*/  STG.E desc[UR4][R6.64], R9 ;  /* 0x0000000906007986 */ /* 0x000fe2000c101904 */
[----:B------:R-:W-:Y:S05]  /*0130*/  EXIT ;  /* 0x000000000000794d */ /* 0x000fea0003800000 */
.L_x_0:
[----:B------:R-:W-:-:S00]  /*0140*/  BRA `(.L_x_0) ;  /* 0xfffffffc00fc7947 */ /* 0x000fc0000383ffff */
[----:B------:R-:W-:-:S00]  /*0150*/  NOP ;  /* 0x0000000000007918 */ /* 0x000fc00000000000 */
        /* <DEDUP_REMOVED lines=10> */
.L_x_1:


//--------------------- .nv.shared.reserved.0     --------------------------
	.section	.nv.shared.reserved.0,"aw",@nobits
	.weak		__nv_reservedSMEM_offset_0_alias
	.size		__nv_reservedSMEM_offset_0_alias, 0, 64
	.other		__nv_reservedSMEM_offset_0_alias,@"STO_CUDA_RESERVED_SHARED STV_DEFAULT"
__nv_reservedSMEM_offset_0_alias:
	.zero		0
	.zero		64


//--------------------- .nv.constant0._Z13sum_array_gpuPiS_S_i --------------------------
	.section	.nv.constant0._Z13sum_array_gpuPiS_S_i,"a",@progbits
	.sectionflags	@""
	.align	4
.nv.constant0._Z13sum_array_gpuPiS_S_i:
	.zero		924


//--------------------- SYMBOLS --------------------------

	.type		.nv.reservedSmem.offset0,@object
	.size		.nv.reservedSmem.offset0,0x4
